//
// Generated by NVIDIA NVVM Compiler
//
// Compiler Build ID: CL-36424714
// Cuda compilation tools, release 13.0, V13.0.88
// Based on NVVM 20.0.0
//

.version 9.0
.target sm_100
.address_size 64

	// .globl	_Z12triangleAreaffPf

.visible .entry _Z12triangleAreaffPf(
	.param .f32 _Z12triangleAreaffPf_param_0,
	.param .f32 _Z12triangleAreaffPf_param_1,
	.param .u64 .ptr .align 1 _Z12triangleAreaffPf_param_2
)
{
	.reg .b32 	%f<5>;
	.reg .b64 	%rd<3>;

	ld.param.f32 	%f1, [_Z12triangleAreaffPf_param_0];
	ld.param.f32 	%f2, [_Z12triangleAreaffPf_param_1];
	ld.param.u64 	%rd1, [_Z12triangleAreaffPf_param_2];
	cvta.to.global.u64 	%rd2, %rd1;
	mul.f32 	%f3, %f1, %f2;
	mul.f32 	%f4, %f3, 0f3F000000;
	st.global.f32 	[%rd2], %f4;
	ret;

}


// ===== COMPILED SASS (sm_100) =====

	.target	sm_100

	.elftype	@"ET_EXEC"


//--------------------- .note.nv.tkinfo           --------------------------
	.section	.note.nv.tkinfo,"",@"SHT_NOTE"
	.sectionflags	@"SHF_NOTE_NV_TKINFO"
	.tkinfo
        /*0018*/ 	.word	0x00000002
        /*0030*/ 	.string	""
        /*0030*/ 	.string	"ptxas"
        /*0030*/ 	.string	"Cuda compilation tools, release 13.0, V13.0.88"
        /*0030*/ 	.string	"Build cuda_13.0.r13.0/compiler.36424714_0"
        /*0030*/ 	.string	"-arch sm_100 -m 64 "



//--------------------- .note.nv.cuinfo           --------------------------
	.section	.note.nv.cuinfo,"",@"SHT_NOTE"
	.sectionflags	@"SHF_NOTE_NV_CUINFO"
        /*0018*/ 	.short	0x0002
        /*001a*/ 	.short	0x0064
        /*001c*/ 	.short	0x0082
	.zero		2


//--------------------- .nv.info                  --------------------------
	.section	.nv.info,"",@"SHT_CUDA_INFO"
	.align	4


	//----- nvinfo : EIATTR_REGCOUNT
	.align		4
        /*0000*/ 	.byte	0x04, 0x2f
        /*0002*/ 	.short	(.L_1 - .L_0)
	.align		4
.L_0:
        /*0004*/ 	.word	index@(_Z12triangleAreaffPf)
        /*0008*/ 	.word	0x00000008


	//----- nvinfo : EIATTR_FRAME_SIZE
	.align		4
.L_1:
        /*000c*/ 	.byte	0x04, 0x11
        /*000e*/ 	.short	(.L_3 - .L_2)
	.align		4
.L_2:
        /*0010*/ 	.word	index@(_Z12triangleAreaffPf)
        /*0014*/ 	.word	0x00000000


	//----- nvinfo : EIATTR_MIN_STACK_SIZE
	.align		4
.L_3:
        /*0018*/ 	.byte	0x04, 0x12
        /*001a*/ 	.short	(.L_5 - .L_4)
	.align		4
.L_4:
        /*001c*/ 	.word	index@(_Z12triangleAreaffPf)
        /*0020*/ 	.word	0x00000000
.L_5:


//--------------------- .nv.compat                --------------------------
	.section	.nv.compat,"",@"SHT_CUDA_COMPAT_INFO"
	.align	4
        /*0000*/ 	.byte	0x02, 0x09, 0x00, 0x00, 0x02, 0x02, 0x01, 0x00, 0x02, 0x05, 0x05, 0x00, 0x03, 0x07, 0x01, 0x01
        /*0010*/ 	.byte	0x02, 0x03, 0x00, 0x00, 0x02, 0x06, 0x01, 0x00, 0x04, 0x0b, 0x08, 0x00, 0x09, 0x00, 0x00, 0x00
        /*0020*/ 	.byte	0x00, 0x00, 0x00, 0x00


//--------------------- .nv.info._Z12triangleAreaffPf --------------------------
	.section	.nv.info._Z12triangleAreaffPf,"",@"SHT_CUDA_INFO"
	.sectionflags	@""
	.align	4


	//----- nvinfo : EIATTR_CUDA_API_VERSION
	.align		4
        /*0000*/ 	.byte	0x04, 0x37
        /*0002*/ 	.short	(.L_7 - .L_6)
.L_6:
        /*0004*/ 	.word	0x00000082


	//----- nvinfo : EIATTR_KPARAM_INFO
	.align		4
.L_7:
        /*0008*/ 	.byte	0x04, 0x17
        /*000a*/ 	.short	(.L_9 - .L_8)
.L_8:
        /*000c*/ 	.word	0x00000000
        /*0010*/ 	.short	0x0002
        /*0012*/ 	.short	0x0008
        /*0014*/ 	.byte	0x00, 0xf5, 0x21, 0x00


	//----- nvinfo : EIATTR_KPARAM_INFO
	.align		4
.L_9:
        /*0018*/ 	.byte	0x04, 0x17
        /*001a*/ 	.short	(.L_11 - .L_10)
.L_10:
        /*001c*/ 	.word	0x00000000
        /*0020*/ 	.short	0x0001
        /*0022*/ 	.short	0x0004
        /*0024*/ 	.byte	0x00, 0xf0, 0x11, 0x00


	//----- nvinfo : EIATTR_KPARAM_INFO
	.align		4
.L_11:
        /*0028*/ 	.byte	0x04, 0x17
        /*002a*/ 	.short	(.L_13 - .L_12)
.L_12:
        /*002c*/ 	.word	0x00000000
        /*0030*/ 	.short	0x0000
        /*0032*/ 	.short	0x0000
        /*0034*/ 	.byte	0x00, 0xf0, 0x11, 0x00


	//----- nvinfo : EIATTR_SPARSE_MMA_MASK
	.align		4
.L_13:
        /*0038*/ 	.byte	0x03, 0x50
        /*003a*/ 	.short	0x0000


	//----- nvinfo : EIATTR_MAXREG_COUNT
	.align		4
        /*003c*/ 	.byte	0x03, 0x1b
        /*003e*/ 	.short	0x00ff


	//----- nvinfo : EIATTR_MERCURY_ISA_VERSION
	.align		4
        /*0040*/ 	.byte	0x03, 0x5f
        /*0042*/ 	.short	0x0101


	//----- nvinfo : EIATTR_VRC_CTA_INIT_COUNT
	.align		4
        /*0044*/ 	.byte	0x02, 0x4a
	.zero		1
	.zero		1


	//----- nvinfo : EIATTR_EXIT_INSTR_OFFSETS
	.align		4
        /*0048*/ 	.byte	0x04, 0x1c
        /*004a*/ 	.short	(.L_15 - .L_14)


	//   ....[0]....
.L_14:
        /*004c*/ 	.word	0x00000060


	//----- nvinfo : EIATTR_CBANK_PARAM_SIZE
	.align		4
.L_15:
        /*0050*/ 	.byte	0x03, 0x19
        /*0052*/ 	.short	0x0010


	//----- nvinfo : EIATTR_PARAM_CBANK
	.align		4
        /*0054*/ 	.byte	0x04, 0x0a
        /*0056*/ 	.short	(.L_17 - .L_16)
	.align		4
.L_16:
        /*0058*/ 	.word	index@(.nv.constant0._Z12triangleAreaffPf)
        /*005c*/ 	.short	0x0380
        /*005e*/ 	.short	0x0010


	//----- nvinfo : EIATTR_SW_WAR
	.align		4
.L_17:
        /*0060*/ 	.byte	0x04, 0x36
        /*0062*/ 	.short	(.L_19 - .L_18)
.L_18:
        /*0064*/ 	.word	0x00000008
.L_19:


//--------------------- .nv.callgraph             --------------------------
	.section	.nv.callgraph,"",@"SHT_CUDA_CALLGRAPH"
	.align	4
	.sectionentsize	8
	.align		4
        /*0000*/ 	.word	0x00000000
	.align		4
        /*0004*/ 	.word	0xffffffff
	.align		4
        /*0008*/ 	.word	0x00000000
	.align		4
        /*000c*/ 	.word	0xfffffffe
	.align		4
        /*0010*/ 	.word	0x00000000
	.align		4
        /*0014*/ 	.word	0xfffffffd
	.align		4
        /*0018*/ 	.word	0x00000000
	.align		4
        /*001c*/ 	.word	0xfffffffc


//--------------------- .text._Z12triangleAreaffPf --------------------------
	.section	.text._Z12triangleAreaffPf,"ax",@progbits
	.align	128
        .global         _Z12triangleAreaffPf
        .type           _Z12triangleAreaffPf,@function
        .size           _Z12triangleAreaffPf,(.L_x_1 - _Z12triangleAreaffPf)
        .other          _Z12triangleAreaffPf,@"STO_CUDA_ENTRY STV_DEFAULT"
_Z12triangleAreaffPf:
.text._Z12triangleAreaffPf:
[----:B------:R-:W-:Y:S08]  /*0000*/  LDC R1, c[0x0][0x37c] ;  /* 0x0000df00ff017b82 */ /* 0x000ff00000000800 */
[----:B------:R-:W0:Y:S01]  /*0010*/  LDC.64 R4, c[0x0][0x380] ;  /* 0x0000e000ff047b82 */ /* 0x000e220000000a00 */
[----:B------:R-:W1:Y:S07]  /*0020*/  LDCU.64 UR4, c[0x0][0x358] ;  /* 0x00006b00ff0477ac */ /* 0x000e6e0008000a00 */
[----:B------:R-:W1:Y:S01]  /*0030*/  LDC.64 R2, c[0x0][0x388] ;  /* 0x0000e200ff027b82 */ /* 0x000e620000000a00 */
[----:B0-----:R-:W-:-:S05]  /*0040*/  FMUL.D2 R5, R4, R5 ;  /* 0x0000000504057220 */ /* 0x001fca0000300000 */
[----:B-1----:R-:W-:Y:S01]  /*0050*/  STG.E desc[UR4][R2.64], R5 ;  /* 0x0000000502007986 */ /* 0x002fe2000c101904 */
[----:B------:R-:W-:Y:S05]  /*0060*/  EXIT ;  /* 0x000000000000794d */ /* 0x000fea0003800000 */
.L_x_0:
[----:B------:R-:W-:-:S00]  /*0070*/  BRA `(.L_x_0) ;  /* 0xfffffffc00fc7947 */ /* 0x000fc0000383ffff */
[----:B------:R-:W-:-:S00]  /*0080*/  NOP ;  /* 0x0000000000007918 */ /* 0x000fc00000000000 */
[----:B------:R-:W-:-:S00]  /*0090*/  NOP ;  /* 0x0000000000007918 */ /* 0x000fc00000000000 */
[----:B------:R-:W-:-:S00]  /*00a0*/  NOP ;  /* 0x0000000000007918 */ /* 0x000fc00000000000 */
[----:B------:R-:W-:-:S00]  /*00b0*/  NOP ;  /* 0x0000000000007918 */ /* 0x000fc00000000000 */
[----:B------:R-:W-:-:S00]  /*00c0*/  NOP ;  /* 0x0000000000007918 */ /* 0x000fc00000000000 */
[----:B------:R-:W-:-:S00]  /*00d0*/  NOP ;  /* 0x0000000000007918 */ /* 0x000fc00000000000 */
[----:B------:R-:W-:-:S00]  /*00e0*/  NOP ;  /* 0x0000000000007918 */ /* 0x000fc00000000000 */
[----:B------:R-:W-:-:S00]  /*00f0*/  NOP ;  /* 0x0000000000007918 */ /* 0x000fc00000000000 */
.L_x_1:


//--------------------- .nv.shared.reserved.0     --------------------------
	.section	.nv.shared.reserved.0,"aw",@nobits
	.weak		__nv_reservedSMEM_offset_0_alias
	.size		__nv_reservedSMEM_offset_0_alias, 0, 64
	.other		__nv_reservedSMEM_offset_0_alias,@"STO_CUDA_RESERVED_SHARED STV_DEFAULT"
__nv_reservedSMEM_offset_0_alias:
	.zero		0
	.zero		64


//--------------------- .nv.constant0._Z12triangleAreaffPf --------------------------
	.section	.nv.constant0._Z12triangleAreaffPf,"a",@progbits
	.sectionflags	@""
	.align	4
.nv.constant0._Z12triangleAreaffPf:
	.zero		912


//--------------------- SYMBOLS --------------------------

	.type		.nv.reservedSmem.offset0,@object
	.size		.nv.reservedSmem.offset0,0x4
